	.headerflags	@"EF_CUDA_TEXMODE_UNIFIED EF_CUDA_64BIT_ADDRESS EF_CUDA_ACCELERATORS EF_CUDA_SM90 EF_CUDA_VIRTUAL_SM(EF_CUDA_SM90)"
	.elftype	@"ET_EXEC"


//--------------------- .nv.info                  --------------------------
	.section	.nv.info,"",@"SHT_CUDA_INFO"
	.align	4


	//----- nvinfo : EIATTR_REGCOUNT
	.align		4
        /*0000*/ 	.byte	0x04, 0x2f
        /*0002*/ 	.short	(.L_2 - .L_1)
	.align		4
.L_1:
        /*0004*/ 	.word	index@(triton_per_fused__native_batch_norm_legit_3)
        /*0008*/ 	.word	0x00000016


	//----- nvinfo : EIATTR_MIN_STACK_SIZE
	.align		4
.L_2:
        /*000c*/ 	.byte	0x04, 0x12
        /*000e*/ 	.short	(.L_4 - .L_3)
	.align		4
.L_3:
        /*0010*/ 	.word	index@(triton_per_fused__native_batch_norm_legit_3)
        /*0014*/ 	.word	0x00000000


	//----- nvinfo : EIATTR_FRAME_SIZE
	.align		4
.L_4:
        /*0018*/ 	.byte	0x04, 0x11
        /*001a*/ 	.short	(.L_6 - .L_5)
	.align		4
.L_5:
        /*001c*/ 	.word	index@(triton_per_fused__native_batch_norm_legit_3)
        /*0020*/ 	.word	0x00000000


	//----- nvinfo : EIATTR_MIN_STACK_SIZE
	.align		4
.L_6:
        /*0024*/ 	.byte	0x04, 0x12
        /*0026*/ 	.short	(.L_8 - .L_7)
	.align		4
.L_7:
        /*0028*/ 	.word	index@(triton_per_fused__native_batch_norm_legit_3)
        /*002c*/ 	.word	0x00000000
.L_8:


//--------------------- .nv.info.triton_per_fused__native_batch_norm_legit_3 --------------------------
	.section	.nv.info.triton_per_fused__native_batch_norm_legit_3,"",@"SHT_CUDA_INFO"
	.sectionflags	@""
	.align	4


	//----- nvinfo : EIATTR_CUDA_API_VERSION
	.align		4
        /*0000*/ 	.byte	0x04, 0x37
        /*0002*/ 	.short	(.L_10 - .L_9)
.L_9:
        /*0004*/ 	.word	0x0000007c


	//----- nvinfo : EIATTR_KPARAM_INFO
	.align		4
.L_10:
        /*0008*/ 	.byte	0x04, 0x17
        /*000a*/ 	.short	(.L_12 - .L_11)
.L_11:
        /*000c*/ 	.word	0x00000000
        /*0010*/ 	.short	0x0005
        /*0012*/ 	.short	0x0024
        /*0014*/ 	.byte	0x00, 0xf0, 0x11, 0x00


	//----- nvinfo : EIATTR_KPARAM_INFO
	.align		4
.L_12:
        /*0018*/ 	.byte	0x04, 0x17
        /*001a*/ 	.short	(.L_14 - .L_13)
.L_13:
        /*001c*/ 	.word	0x00000000
        /*0020*/ 	.short	0x0004
        /*0022*/ 	.short	0x0020
        /*0024*/ 	.byte	0x00, 0xf0, 0x11, 0x00


	//----- nvinfo : EIATTR_KPARAM_INFO
	.align		4
.L_14:
        /*0028*/ 	.byte	0x04, 0x17
        /*002a*/ 	.short	(.L_16 - .L_15)
.L_15:
        /*002c*/ 	.word	0x00000000
        /*0030*/ 	.short	0x0003
        /*0032*/ 	.short	0x0018
        /*0034*/ 	.byte	0x00, 0xf4, 0x21, 0x00


	//----- nvinfo : EIATTR_KPARAM_INFO
	.align		4
.L_16:
        /*0038*/ 	.byte	0x04, 0x17
        /*003a*/ 	.short	(.L_18 - .L_17)
.L_17:
        /*003c*/ 	.word	0x00000000
        /*0040*/ 	.short	0x0002
        /*0042*/ 	.short	0x0010
        /*0044*/ 	.byte	0x00, 0xf4, 0x21, 0x00


	//----- nvinfo : EIATTR_KPARAM_INFO
	.align		4
.L_18:
        /*0048*/ 	.byte	0x04, 0x17
        /*004a*/ 	.short	(.L_20 - .L_19)
.L_19:
        /*004c*/ 	.word	0x00000000
        /*0050*/ 	.short	0x0001
        /*0052*/ 	.short	0x0008
        /*0054*/ 	.byte	0x00, 0xf4, 0x21, 0x00


	//----- nvinfo : EIATTR_KPARAM_INFO
	.align		4
.L_20:
        /*0058*/ 	.byte	0x04, 0x17
        /*005a*/ 	.short	(.L_22 - .L_21)
.L_21:
        /*005c*/ 	.word	0x00000000
        /*0060*/ 	.short	0x0000
        /*0062*/ 	.short	0x0000
        /*0064*/ 	.byte	0x00, 0xf4, 0x21, 0x00


	//----- nvinfo : EIATTR_SPARSE_MMA_MASK
	.align		4
.L_22:
        /*0068*/ 	.byte	0x03, 0x50
        /*006a*/ 	.short	0x0000


	//----- nvinfo : EIATTR_MAXREG_COUNT
	.align		4
        /*006c*/ 	.byte	0x03, 0x1b
        /*006e*/ 	.short	0x00ff


	//----- nvinfo : EIATTR_COOP_GROUP_MASK_REGIDS
	.align		4
        /*0070*/ 	.byte	0x04, 0x29
        /*0072*/ 	.short	(.L_24 - .L_23)


	//   ....[0]....
.L_23:
        /*0074*/ 	.word	0xffffffff


	//   ....[1]....
        /*0078*/ 	.word	0xffffffff


	//   ....[2]....
        /*007c*/ 	.word	0xffffffff


	//   ....[3]....
        /*0080*/ 	.word	0xffffffff


	//   ....[4]....
        /*0084*/ 	.word	0xffffffff


	//   ....[5]....
        /*0088*/ 	.word	0xffffffff


	//   ....[6]....
        /*008c*/ 	.word	0xffffffff


	//   ....[7]....
        /*0090*/ 	.word	0xffffffff


	//   ....[8]....
        /*0094*/ 	.word	0xffffffff


	//   ....[9]....
        /*0098*/ 	.word	0xffffffff


	//   ....[10]....
        /*009c*/ 	.word	0xffffffff


	//   ....[11]....
        /*00a0*/ 	.word	0xffffffff


	//   ....[12]....
        /*00a4*/ 	.word	0xffffffff


	//   ....[13]....
        /*00a8*/ 	.word	0xffffffff


	//----- nvinfo : EIATTR_COOP_GROUP_INSTR_OFFSETS
	.align		4
.L_24:
        /*00ac*/ 	.byte	0x04, 0x28
        /*00ae*/ 	.short	(.L_26 - .L_25)


	//   ....[0]....
.L_25:
        /*00b0*/ 	.word	0x00000230


	//   ....[1]....
        /*00b4*/ 	.word	0x00000240


	//   ....[2]....
        /*00b8*/ 	.word	0x00000280


	//   ....[3]....
        /*00bc*/ 	.word	0x000002a0


	//   ....[4]....
        /*00c0*/ 	.word	0x000002f0


	//   ....[5]....
        /*00c4*/ 	.word	0x00000300


	//   ....[6]....
        /*00c8*/ 	.word	0x00000380


	//   ....[7]....
        /*00cc*/ 	.word	0x00000440


	//   ....[8]....
        /*00d0*/ 	.word	0x00000450


	//   ....[9]....
        /*00d4*/ 	.word	0x000004b0


	//   ....[10]....
        /*00d8*/ 	.word	0x000004c0


	//   ....[11]....
        /*00dc*/ 	.word	0x00000510


	//   ....[12]....
        /*00e0*/ 	.word	0x00000560


	//   ....[13]....
        /*00e4*/ 	.word	0x00000610


	//----- nvinfo : EIATTR_EXIT_INSTR_OFFSETS
	.align		4
.L_26:
        /*00e8*/ 	.byte	0x04, 0x1c
        /*00ea*/ 	.short	(.L_28 - .L_27)


	//   ....[0]....
.L_27:
        /*00ec*/ 	.word	0x00000790


	//   ....[1]....
        /*00f0*/ 	.word	0x000007e0


	//----- nvinfo : EIATTR_REQNTID
	.align		4
.L_28:
        /*00f4*/ 	.byte	0x04, 0x10
        /*00f6*/ 	.short	(.L_30 - .L_29)
.L_29:
        /*00f8*/ 	.word	0x00000040
        /*00fc*/ 	.word	0x00000001
        /*0100*/ 	.word	0x00000001


	//----- nvinfo : EIATTR_CBANK_PARAM_SIZE
	.align		4
.L_30:
        /*0104*/ 	.byte	0x03, 0x19
        /*0106*/ 	.short	0x0028


	//----- nvinfo : EIATTR_PARAM_CBANK
	.align		4
        /*0108*/ 	.byte	0x04, 0x0a
        /*010a*/ 	.short	(.L_32 - .L_31)
	.align		4
.L_31:
        /*010c*/ 	.word	index@(.nv.constant0.triton_per_fused__native_batch_norm_legit_3)
        /*0110*/ 	.short	0x0210
        /*0112*/ 	.short	0x0028


	//----- nvinfo : EIATTR_SW_WAR
	.align		4
.L_32:
        /*0114*/ 	.byte	0x04, 0x36
        /*0116*/ 	.short	(.L_34 - .L_33)
.L_33:
        /*0118*/ 	.word	0x00000008
.L_34:


//--------------------- .nv.callgraph             --------------------------
	.section	.nv.callgraph,"",@"SHT_CUDA_CALLGRAPH"
	.align	4
	.sectionentsize	8
	.align		4
        /*0000*/ 	.word	0x00000000
	.align		4
        /*0004*/ 	.word	0xffffffff
	.align		4
        /*0008*/ 	.word	0x00000000
	.align		4
        /*000c*/ 	.word	0xfffffffe
	.align		4
        /*0010*/ 	.word	0x00000000
	.align		4
        /*0014*/ 	.word	0xfffffffd
	.align		4
        /*0018*/ 	.word	0x00000000
	.align		4
        /*001c*/ 	.word	0xfffffffc


//--------------------- .nv.constant4             --------------------------
	.section	.nv.constant4,"a",@progbits
	.align	8
	.align		8
.nv.constant4:
        /*0000*/ 	.dword	_$_str


//--------------------- .text.triton_per_fused__native_batch_norm_legit_3 --------------------------
	.section	.text.triton_per_fused__native_batch_norm_legit_3,"ax",@progbits
	.sectionflags	@"SHF_BARRIERS=1"
	.align	128
        .global         triton_per_fused__native_batch_norm_legit_3
        .type           triton_per_fused__native_batch_norm_legit_3,@function
        .size           triton_per_fused__native_batch_norm_legit_3,(.L_x_1 - triton_per_fused__native_batch_norm_legit_3)
        .other          triton_per_fused__native_batch_norm_legit_3,@"STO_CUDA_ENTRY STV_DEFAULT"
triton_per_fused__native_batch_norm_legit_3:
.text.triton_per_fused__native_batch_norm_legit_3:
[----:B------:R-:W0:Y:S02]  /*0000*/  LDC R1, c[0x0][0x28] ;  /* 0x00000a00ff017b82 */ /* 0x000e240000000800 */
[----:B------:R-:W1:Y:S01]  /*0010*/  S2R R0, SR_TID.X ;  /* 0x0000000000007919 */ /* 0x000e620000002100 */
[----:B------:R-:W2:Y:S01]  /*0020*/  LDC.64 R4, c[0x0][0x210] ;  /* 0x00008400ff047b82 */ /* 0x000ea20000000a00 */
[----:B------:R-:W-:Y:S01]  /*0030*/  ULDC.64 UR6, c[0x0][0x208] ;  /* 0x0000820000067ab9 */ /* 0x000fe20000000a00 */
[----:B------:R-:W3:Y:S01]  /*0040*/  S2R R3, SR_CTAID.X ;  /* 0x0000000000037919 */ /* 0x000ee20000002500 */
[C---:B-1----:R-:W-:Y:S02]  /*0050*/  IMAD.SHL.U32 R6, R0.reuse, 0x2, RZ ;  /* 0x0000000200067824 */ /* 0x042fe400078e00ff */
[----:B------:R-:W-:Y:S02]  /*0060*/  IMAD.SHL.U32 R9, R0, 0x20, RZ ;  /* 0x0000002000097824 */ /* 0x000fe400078e00ff */
[----:B---3--:R-:W-:Y:S01]  /*0070*/  IMAD.SHL.U32 R3, R3, 0x8, RZ ;  /* 0x0000000803037824 */ /* 0x008fe200078e00ff */
[----:B------:R-:W-:Y:S02]  /*0080*/  LOP3.LUT R6, R6, 0x6, RZ, 0xc0, !PT ;  /* 0x0000000606067812 */ /* 0x000fe400078ec0ff */
[----:B------:R-:W-:-:S02]  /*0090*/  LOP3.LUT R9, R9, 0x780, RZ, 0xc0, !PT ;  /* 0x0000078009097812 */ /* 0x000fc400078ec0ff */
[----:B------:R-:W-:-:S04]  /*00a0*/  LOP3.LUT R8, R3, R6, RZ, 0xfc, !PT ;  /* 0x0000000603087212 */ /* 0x000fc800078efcff */
[----:B------:R-:W-:Y:S02]  /*00b0*/  SHF.R.S32.HI R11, RZ, 0x1f, R8 ;  /* 0x0000001fff0b7819 */ /* 0x000fe40000011408 */
[----:B------:R-:W-:Y:S02]  /*00c0*/  ISETP.GE.AND P1, PT, R8, 0x200, PT ;  /* 0x000002000800780c */ /* 0x000fe40003f26270 */
[----:B------:R-:W-:-:S04]  /*00d0*/  LEA.HI R11, R11, R8, RZ, 0x7 ;  /* 0x000000080b0b7211 */ /* 0x000fc800078f38ff */
[C---:B------:R-:W-:Y:S01]  /*00e0*/  LOP3.LUT R10, R11.reuse, 0xffffff80, RZ, 0xc0, !PT ;  /* 0xffffff800b0a7812 */ /* 0x040fe200078ec0ff */
[----:B------:R-:W-:-:S03]  /*00f0*/  IMAD.SHL.U32 R11, R11, 0x10, RZ ;  /* 0x000000100b0b7824 */ /* 0x000fc600078e00ff */
[----:B------:R-:W-:Y:S02]  /*0100*/  IADD3 R10, R9, R8, -R10 ;  /* 0x00000008090a7210 */ /* 0x000fe40007ffe80a */
[----:B------:R-:W-:-:S05]  /*0110*/  LOP3.LUT R11, R11, 0xfffff800, RZ, 0xc0, !PT ;  /* 0xfffff8000b0b7812 */ /* 0x000fca00078ec0ff */
[----:B------:R-:W-:Y:S01]  /*0120*/  IMAD.IADD R9, R11, 0x1, R10 ;  /* 0x000000010b097824 */ /* 0x000fe200078e020a */
[----:B------:R-:W-:-:S03]  /*0130*/  CS2R R10, SRZ ;  /* 0x00000000000a7805 */ /* 0x000fc6000001ff00 */
[----:B--2---:R-:W-:-:S05]  /*0140*/  IMAD.WIDE R8, R9, 0x4, R4 ;  /* 0x0000000409087825 */ /* 0x004fca00078e0204 */
[----:B------:R1:W2:Y:S01]  /*0150*/  @!P1 LDG.E.64 R10, desc[UR6][R8.64] ;  /* 0x00000006080a9981 */ /* 0x0002a2000c1e1b00 */
[----:B------:R-:W3:Y:S01]  /*0160*/  S2UR UR5, SR_CgaCtaId ;  /* 0x00000000000579c3 */ /* 0x000ee20000008800 */
[----:B------:R-:W-:Y:S01]  /*0170*/  UMOV UR4, 0x400 ;  /* 0x0000040000047882 */ /* 0x000fe20000000000 */
[C---:B------:R-:W-:Y:S02]  /*0180*/  ISETP.GE.AND P2, PT, R0.reuse, 0x10, PT ;  /* 0x000000100000780c */ /* 0x040fe40003f46270 */
[----:B-1----:R-:W-:Y:S02]  /*0190*/  LOP3.LUT R8, R0, 0x1f, RZ, 0xc0, !PT ;  /* 0x0000001f00087812 */ /* 0x002fe400078ec0ff */
[----:B------:R-:W-:Y:S02]  /*01a0*/  SHF.R.U32.HI R9, RZ, 0x3, R0 ;  /* 0x00000003ff097819 */ /* 0x000fe40000011600 */
[----:B------:R-:W-:Y:S02]  /*01b0*/  ISETP.GE.U32.AND P3, PT, R8, 0x4, PT ;  /* 0x000000040800780c */ /* 0x000fe40003f66070 */
[----:B------:R-:W-:Y:S01]  /*01c0*/  LOP3.LUT R8, R9, 0x4, RZ, 0xc0, !PT ;  /* 0x0000000409087812 */ /* 0x000fe200078ec0ff */
[----:B------:R-:W-:Y:S01]  /*01d0*/  IMAD.SHL.U32 R9, R6, 0x8, RZ ;  /* 0x0000000806097824 */ /* 0x000fe200078e00ff */
[----:B---3--:R-:W-:Y:S01]  /*01e0*/  UPRMT UR4, UR5, 0x654, UR4 ;  /* 0x0000065405047896 */ /* 0x008fe20008000004 */
[----:B--2---:R-:W-:-:S02]  /*01f0*/  SEL R5, R10, RZ, !P1 ;  /* 0x000000ff0a057207 */ /* 0x004fc40004800000 */
[----:B------:R-:W-:Y:S02]  /*0200*/  SEL R4, R11, RZ, !P1 ;  /* 0x000000ff0b047207 */ /* 0x000fe40004800000 */
[----:B------:R-:W-:Y:S02]  /*0210*/  FSEL R10, R5, RZ, !P1 ;  /* 0x000000ff050a7208 */ /* 0x000fe40004800000 */
[----:B------:R-:W-:-:S03]  /*0220*/  FSEL R11, R4, RZ, !P1 ;  /* 0x000000ff040b7208 */ /* 0x000fc60004800000 */
[----:B------:R-:W1:Y:S04]  /*0230*/  SHFL.BFLY PT, R13, R10, 0x10, 0x1f ;  /* 0x0e001f000a0d7f89 */ /* 0x000e6800000e0000 */
[----:B------:R-:W2:Y:S01]  /*0240*/  SHFL.BFLY PT, R12, R11, 0x10, 0x1f ;  /* 0x0e001f000b0c7f89 */ /* 0x000ea200000e0000 */
[----:B-1----:R-:W-:Y:S01]  /*0250*/  FADD R13, R10, R13 ;  /* 0x0000000d0a0d7221 */ /* 0x002fe20000000000 */
[----:B--2---:R-:W-:Y:S01]  /*0260*/  FADD R14, R11, R12 ;  /* 0x0000000c0b0e7221 */ /* 0x004fe20000000000 */
[----:B------:R-:W-:-:S03]  /*0270*/  LOP3.LUT R11, R0, 0x1, RZ, 0xc0, !PT ;  /* 0x00000001000b7812 */ /* 0x000fc600078ec0ff */
[----:B------:R-:W1:Y:S01]  /*0280*/  SHFL.BFLY PT, R12, R13, 0x8, 0x1f ;  /* 0x0d001f000d0c7f89 */ /* 0x000e6200000e0000 */
[----:B------:R-:W-:-:S03]  /*0290*/  ISETP.NE.U32.AND P0, PT, R11, 0x1, PT ;  /* 0x000000010b00780c */ /* 0x000fc60003f05070 */
[----:B------:R-:W2:Y:S01]  /*02a0*/  SHFL.BFLY PT, R15, R14, 0x8, 0x1f ;  /* 0x0d001f000e0f7f89 */ /* 0x000ea200000e0000 */
[C---:B------:R-:W-:Y:S01]  /*02b0*/  ISETP.LT.AND P0, PT, R0.reuse, 0x10, P0 ;  /* 0x000000100000780c */ /* 0x040fe20000701270 */
[----:B-1----:R-:W-:Y:S01]  /*02c0*/  FADD R12, R13, R12 ;  /* 0x0000000c0d0c7221 */ /* 0x002fe20000000000 */
[----:B------:R-:W-:Y:S01]  /*02d0*/  LEA R13, R0, UR4, 0x2 ;  /* 0x00000004000d7c11 */ /* 0x000fe2000f8e10ff */
[----:B--2---:R-:W-:-:S03]  /*02e0*/  FADD R16, R14, R15 ;  /* 0x0000000f0e107221 */ /* 0x004fc60000000000 */
[----:B------:R-:W1:Y:S04]  /*02f0*/  SHFL.BFLY PT, R15, R12, 0x4, 0x1f ;  /* 0x0c801f000c0f7f89 */ /* 0x000e6800000e0000 */
[----:B------:R-:W2:Y:S01]  /*0300*/  SHFL.BFLY PT, R17, R16, 0x4, 0x1f ;  /* 0x0c801f0010117f89 */ /* 0x000ea200000e0000 */
[----:B-1----:R-:W-:Y:S01]  /*0310*/  FADD R15, R12, R15 ;  /* 0x0000000f0c0f7221 */ /* 0x002fe20000000000 */
[----:B------:R-:W-:Y:S01]  /*0320*/  LOP3.LUT R12, R9, R8, RZ, 0xfc, !PT ;  /* 0x00000008090c7212 */ /* 0x000fe200078efcff */
[----:B--2---:R-:W-:-:S04]  /*0330*/  FADD R17, R16, R17 ;  /* 0x0000001110117221 */ /* 0x004fc80000000000 */
[----:B------:R-:W-:Y:S04]  /*0340*/  @!P3 STS [R12+UR4], R15 ;  /* 0x0000000f0c00b988 */ /* 0x000fe80008000804 */
[----:B------:R-:W-:Y:S01]  /*0350*/  @!P3 STS [R12+UR4+0x8], R17 ;  /* 0x000008110c00b988 */ /* 0x000fe20008000804 */
[----:B------:R-:W-:Y:S06]  /*0360*/  BAR.SYNC.DEFER_BLOCKING 0x0 ;  /* 0x0000000000007b1d */ /* 0x000fec0000010000 */
[----:B------:R-:W1:Y:S04]  /*0370*/  @!P2 LDS R7, [R13] ;  /* 0x000000000d07a984 */ /* 0x000e680000000800 */
[----:B-1----:R-:W1:Y:S02]  /*0380*/  SHFL.BFLY PT, R10, R7, 0x1, 0x1f ;  /* 0x0c201f00070a7f89 */ /* 0x002e6400000e0000 */
[----:B-1----:R-:W-:-:S05]  /*0390*/  FADD R14, R7, R10 ;  /* 0x0000000a070e7221 */ /* 0x002fca0000000000 */
[----:B------:R-:W-:Y:S01]  /*03a0*/  @P0 STS [R13], R14 ;  /* 0x0000000e0d000388 */ /* 0x000fe20000000800 */
[----:B------:R-:W-:Y:S06]  /*03b0*/  BAR.SYNC.DEFER_BLOCKING 0x0 ;  /* 0x0000000000007b1d */ /* 0x000fec0000010000 */
[----:B------:R-:W1:Y:S04]  /*03c0*/  LDS R10, [R9+UR4] ;  /* 0x00000004090a7984 */ /* 0x000e680008000800 */
[----:B------:R-:W2:Y:S01]  /*03d0*/  LDS R11, [R9+UR4+0x8] ;  /* 0x00000804090b7984 */ /* 0x000ea20008000800 */
[----:B-1----:R-:W-:Y:S01]  /*03e0*/  FFMA R5, R10, -0.0625, R5 ;  /* 0xbd8000000a057823 */ /* 0x002fe20000000005 */
[----:B--2---:R-:W-:-:S03]  /*03f0*/  FFMA R4, R11, -0.0625, R4 ;  /* 0xbd8000000b047823 */ /* 0x004fc60000000004 */
[----:B------:R-:W-:Y:S01]  /*0400*/  FMUL R5, R5, R5 ;  /* 0x0000000505057220 */ /* 0x000fe20000400000 */
[----:B------:R-:W-:-:S04]  /*0410*/  FMUL R4, R4, R4 ;  /* 0x0000000404047220 */ /* 0x000fc80000400000 */
[----:B------:R-:W-:Y:S02]  /*0420*/  FSEL R7, R5, RZ, !P1 ;  /* 0x000000ff05077208 */ /* 0x000fe40004800000 */
[----:B------:R-:W-:-:S03]  /*0430*/  FSEL R4, R4, RZ, !P1 ;  /* 0x000000ff04047208 */ /* 0x000fc60004800000 */
[----:B------:R-:W1:Y:S04]  /*0440*/  SHFL.BFLY PT, R16, R7, 0x10, 0x1f ;  /* 0x0e001f0007107f89 */ /* 0x000e6800000e0000 */
[----:B------:R-:W2:Y:S01]  /*0450*/  SHFL.BFLY PT, R5, R4, 0x10, 0x1f ;  /* 0x0e001f0004057f89 */ /* 0x000ea200000e0000 */
[----:B-1----:R-:W-:Y:S01]  /*0460*/  FADD R16, R7, R16 ;  /* 0x0000001007107221 */ /* 0x002fe20000000000 */
[----:B------:R-:W-:Y:S01]  /*0470*/  LOP3.LUT R7, R0, 0x7, RZ, 0xc0, !PT ;  /* 0x0000000700077812 */ /* 0x000fe200078ec0ff */
[----:B--2---:R-:W-:Y:S01]  /*0480*/  FADD R17, R4, R5 ;  /* 0x0000000504117221 */ /* 0x004fe20000000000 */
[----:B------:R-:W-:Y:S02]  /*0490*/  BAR.SYNC.DEFER_BLOCKING 0x0 ;  /* 0x0000000000007b1d */ /* 0x000fe40000010000 */
[----:B------:R-:W-:-:S04]  /*04a0*/  LEA R7, R7, UR4, 0x2 ;  /* 0x0000000407077c11 */ /* 0x000fc8000f8e10ff */
[----:B------:R-:W1:Y:S04]  /*04b0*/  SHFL.BFLY PT, R5, R16, 0x8, 0x1f ;  /* 0x0d001f0010057f89 */ /* 0x000e6800000e0000 */
[----:B------:R-:W2:Y:S01]  /*04c0*/  SHFL.BFLY PT, R18, R17, 0x8, 0x1f ;  /* 0x0d001f0011127f89 */ /* 0x000ea200000e0000 */
[----:B-1----:R-:W-:Y:S01]  /*04d0*/  FADD R14, R16, R5 ;  /* 0x00000005100e7221 */ /* 0x002fe20000000000 */
[----:B------:R-:W-:Y:S02]  /*04e0*/  VIADD R5, R9, UR4 ;  /* 0x0000000409057c36 */ /* 0x000fe40008000000 */
[----:B--2---:R-:W-:Y:S02]  /*04f0*/  FADD R18, R17, R18 ;  /* 0x0000001211127221 */ /* 0x004fe40000000000 */
[----:B------:R-:W-:Y:S01]  /*0500*/  IMAD R6, R6, -0x4, R5 ;  /* 0xfffffffc06067824 */ /* 0x000fe200078e0205 */
[----:B------:R-:W1:Y:S01]  /*0510*/  SHFL.BFLY PT, R15, R14, 0x4, 0x1f ;  /* 0x0c801f000e0f7f89 */ /* 0x000e6200000e0000 */
[----:B------:R-:W-:-:S03]  /*0520*/  SHF.R.U32.HI R17, RZ, 0x3, R0 ;  /* 0x00000003ff117819 */ /* 0x000fc60000011600 */
[----:B------:R2:W-:Y:S01]  /*0530*/  STS.64 [R6], R10 ;  /* 0x0000000a06007388 */ /* 0x0005e20000000a00 */
[----:B------:R-:W-:Y:S01]  /*0540*/  SGXT.U32 R17, R17, 0x2 ;  /* 0x000000021111781a */ /* 0x000fe20000000000 */
[----:B------:R-:W-:Y:S06]  /*0550*/  BAR.SYNC.DEFER_BLOCKING 0x0 ;  /* 0x0000000000007b1d */ /* 0x000fec0000010000 */
[----:B------:R-:W3:Y:S02]  /*0560*/  SHFL.BFLY PT, R19, R18, 0x4, 0x1f ;  /* 0x0c801f0012137f89 */ /* 0x000ee400000e0000 */
[----:B--2---:R-:W2:Y:S01]  /*0570*/  LDC.64 R10, c[0x0][0x218] ;  /* 0x00008600ff0a7b82 */ /* 0x004ea20000000a00 */
[----:B-1----:R-:W-:Y:S01]  /*0580*/  FADD R15, R14, R15 ;  /* 0x0000000f0e0f7221 */ /* 0x002fe20000000000 */
[----:B------:R-:W-:Y:S06]  /*0590*/  LDS R16, [R7] ;  /* 0x0000000007107984 */ /* 0x000fec0000000800 */
[----:B------:R-:W-:Y:S01]  /*05a0*/  BAR.SYNC.DEFER_BLOCKING 0x0 ;  /* 0x0000000000007b1d */ /* 0x000fe20000010000 */
[----:B---3--:R-:W-:-:S05]  /*05b0*/  FADD R19, R18, R19 ;  /* 0x0000001312137221 */ /* 0x008fca0000000000 */
[----:B------:R1:W-:Y:S04]  /*05c0*/  @!P3 STS [R12+UR4], R15 ;  /* 0x0000000f0c00b988 */ /* 0x0003e80008000804 */
[----:B------:R-:W-:Y:S01]  /*05d0*/  @!P3 STS [R12+UR4+0x8], R19 ;  /* 0x000008130c00b988 */ /* 0x000fe20008000804 */
[----:B------:R-:W-:Y:S08]  /*05e0*/  BAR.SYNC.DEFER_BLOCKING 0x0 ;  /* 0x0000000000007b1d */ /* 0x000ff00000010000 */
[----:B-1----:R-:W1:Y:S01]  /*05f0*/  LDC.64 R14, c[0x0][0x228] ;  /* 0x00008a00ff0e7b82 */ /* 0x002e620000000a00 */
[----:B------:R-:W3:Y:S04]  /*0600*/  @!P2 LDS R2, [R13] ;  /* 0x000000000d02a984 */ /* 0x000ee80000000800 */
[----:B---3--:R-:W3:Y:S02]  /*0610*/  SHFL.BFLY PT, R5, R2, 0x1, 0x1f ;  /* 0x0c201f0002057f89 */ /* 0x008ee400000e0000 */
[----:B---3--:R-:W-:-:S05]  /*0620*/  FADD R18, R2, R5 ;  /* 0x0000000502127221 */ /* 0x008fca0000000000 */
[----:B------:R3:W-:Y:S01]  /*0630*/  @P0 STS [R13], R18 ;  /* 0x000000120d000388 */ /* 0x0007e20000000800 */
[----:B------:R-:W-:Y:S01]  /*0640*/  BAR.SYNC.DEFER_BLOCKING 0x0 ;  /* 0x0000000000007b1d */ /* 0x000fe20000010000 */
[----:B------:R-:W-:Y:S01]  /*0650*/  LOP3.LUT P0, RZ, R8, R17, RZ, 0xfc, !PT ;  /* 0x0000001108ff7212 */ /* 0x000fe2000780fcff */
[----:B---3--:R-:W-:-:S04]  /*0660*/  IMAD.MOV.U32 R13, RZ, RZ, 0x3d800000 ;  /* 0x3d800000ff0d7424 */ /* 0x008fc800078e00ff */
[----:B------:R-:W-:Y:S04]  /*0670*/  LDS R4, [R9+UR4] ;  /* 0x0000000409047984 */ /* 0x000fe80008000800 */
[----:B------:R-:W3:Y:S01]  /*0680*/  LDS R5, [R9+UR4+0x8] ;  /* 0x0000080409057984 */ /* 0x000ee20008000800 */
[----:B------:R-:W-:Y:S06]  /*0690*/  BAR.SYNC.DEFER_BLOCKING 0x0 ;  /* 0x0000000000007b1d */ /* 0x000fec0000010000 */
[----:B---3--:R-:W-:Y:S02]  /*06a0*/  STS.64 [R6], R4 ;  /* 0x0000000406007388 */ /* 0x008fe40000000a00 */
[----:B------:R-:W-:Y:S06]  /*06b0*/  BAR.SYNC.DEFER_BLOCKING 0x0 ;  /* 0x0000000000007b1d */ /* 0x000fec0000010000 */
[----:B------:R-:W3:Y:S02]  /*06c0*/  LDS R12, [R7] ;  /* 0x00000000070c7984 */ /* 0x000ee40000000800 */
[----:B------:R-:W-:Y:S06]  /*06d0*/  BAR.SYNC.DEFER_BLOCKING 0x0 ;  /* 0x0000000000007b1d */ /* 0x000fec0000010000 */
[----:B------:R4:W-:Y:S01]  /*06e0*/  STS.64 [R6], R4 ;  /* 0x0000000406007388 */ /* 0x0009e20000000a00 */
[----:B---3--:R-:W-:Y:S01]  /*06f0*/  FFMA R12, R12, R13, 9.9999997473787516356e-06 ;  /* 0x3727c5ac0c0c7423 */ /* 0x008fe2000000000d */
[----:B------:R-:W-:Y:S01]  /*0700*/  LOP3.LUT R13, R3, 0x7, R0, 0xf8, !PT ;  /* 0x00000007030d7812 */ /* 0x000fe200078ef800 */
[----:B------:R-:W-:-:S02]  /*0710*/  FMUL R3, R16, 0.0625 ;  /* 0x3d80000010037820 */ /* 0x000fc40000400000 */
[----:B------:R-:W3:Y:S01]  /*0720*/  MUFU.RSQ R9, R12 ;  /* 0x0000000c00097308 */ /* 0x000ee20000001400 */
[----:B------:R-:W-:Y:S01]  /*0730*/  BAR.SYNC.DEFER_BLOCKING 0x0 ;  /* 0x0000000000007b1d */ /* 0x000fe20000010000 */
[C---:B------:R-:W-:Y:S01]  /*0740*/  ISETP.LT.AND P0, PT, R13.reuse, 0x200, !P0 ;  /* 0x000002000d00780c */ /* 0x040fe20004701270 */
[----:B-1----:R-:W-:-:S04]  /*0750*/  IMAD.WIDE R14, R13, 0x4, R14 ;  /* 0x000000040d0e7825 */ /* 0x002fc800078e020e */
[----:B--2---:R-:W-:-:S08]  /*0760*/  IMAD.WIDE R10, R13, 0x4, R10 ;  /* 0x000000040d0a7825 */ /* 0x004fd000078e020a */
[----:B---3--:R4:W-:Y:S04]  /*0770*/  @P0 STG.E desc[UR6][R14.64], R9 ;  /* 0x000000090e000986 */ /* 0x0089e8000c101906 */
[----:B------:R4:W-:Y:S01]  /*0780*/  @P0 STG.E desc[UR6][R10.64], R3 ;  /* 0x000000030a000986 */ /* 0x0009e2000c101906 */
[----:B------:R-:W-:Y:S05]  /*0790*/  @!P0 EXIT ;  /* 0x000000000000894d */ /* 0x000fea0003800000 */
[----:B------:R-:W0:Y:S01]  /*07a0*/  LDS R7, [R7] ;  /* 0x0000000007077984 */ /* 0x000e220000000800 */
[----:B----4-:R-:W1:Y:S02]  /*07b0*/  LDC.64 R2, c[0x0][0x220] ;  /* 0x00008800ff027b82 */ /* 0x010e640000000a00 */
[----:B-1----:R-:W-:-:S05]  /*07c0*/  IMAD.WIDE R2, R13, 0x4, R2 ;  /* 0x000000040d027825 */ /* 0x002fca00078e0202 */
[----:B0-----:R-:W-:Y:S01]  /*07d0*/  STG.E desc[UR6][R2.64], R7 ;  /* 0x0000000702007986 */ /* 0x001fe2000c101906 */
[----:B------:R-:W-:Y:S05]  /*07e0*/  EXIT ;  /* 0x000000000000794d */ /* 0x000fea0003800000 */
.L_x_0:
[----:B------:R-:W-:-:S00]  /*07f0*/  BRA `(.L_x_0) ;  /* 0xfffffffc00fc7947 */ /* 0x000fc0000383ffff */
[----:B------:R-:W-:-:S00]  /*0800*/  NOP ;  /* 0x0000000000007918 */ /* 0x000fc00000000000 */
[----:B------:R-:W-:-:S00]  /*0810*/  NOP ;  /* 0x0000000000007918 */ /* 0x000fc00000000000 */
[----:B------:R-:W-:-:S00]  /*0820*/  NOP ;  /* 0x0000000000007918 */ /* 0x000fc00000000000 */
[----:B------:R-:W-:-:S00]  /*0830*/  NOP ;  /* 0x0000000000007918 */ /* 0x000fc00000000000 */
[----:B------:R-:W-:-:S00]  /*0840*/  NOP ;  /* 0x0000000000007918 */ /* 0x000fc00000000000 */
[----:B------:R-:W-:-:S00]  /*0850*/  NOP ;  /* 0x0000000000007918 */ /* 0x000fc00000000000 */
[----:B------:R-:W-:-:S00]  /*0860*/  NOP ;  /* 0x0000000000007918 */ /* 0x000fc00000000000 */
[----:B------:R-:W-:-:S00]  /*0870*/  NOP ;  /* 0x0000000000007918 */ /* 0x000fc00000000000 */
.L_x_1:


//--------------------- .nv.global.init           --------------------------
	.section	.nv.global.init,"aw",@progbits
.nv.global.init:
	.type		_$_str,@object
	.size		_$_str,(.L_0 - _$_str)
_$_str:
        /*0000*/ 	.byte	0x5f, 0x5f, 0x43, 0x55, 0x44, 0x41, 0x5f, 0x46, 0x54, 0x5a, 0x00
.L_0:


//--------------------- .nv.shared.triton_per_fused__native_batch_norm_legit_3 --------------------------
	.section	.nv.shared.triton_per_fused__native_batch_norm_legit_3,"aw",@nobits
	.sectionflags	@""
	.align	16
	.zero		1024


//--------------------- .nv.constant0.triton_per_fused__native_batch_norm_legit_3 --------------------------
	.section	.nv.constant0.triton_per_fused__native_batch_norm_legit_3,"a",@progbits
	.sectionflags	@""
	.align	4
.nv.constant0.triton_per_fused__native_batch_norm_legit_3:
	.zero		568
